//
// Generated by NVIDIA NVVM Compiler
//
// Compiler Build ID: CL-36424714
// Cuda compilation tools, release 13.0, V13.0.88
// Based on NVVM 20.0.0
//

.version 9.0
.target sm_100
.address_size 64

	// .globl	_Z21my_sample_device_codeifPfS_

.visible .entry _Z21my_sample_device_codeifPfS_(
	.param .u32 _Z21my_sample_device_codeifPfS__param_0,
	.param .f32 _Z21my_sample_device_codeifPfS__param_1,
	.param .u64 .ptr .align 1 _Z21my_sample_device_codeifPfS__param_2,
	.param .u64 .ptr .align 1 _Z21my_sample_device_codeifPfS__param_3
)
{
	.reg .pred 	%p<2>;
	.reg .b32 	%r<6>;
	.reg .b32 	%f<5>;
	.reg .b64 	%rd<8>;

	ld.param.u32 	%r2, [_Z21my_sample_device_codeifPfS__param_0];
	ld.param.f32 	%f1, [_Z21my_sample_device_codeifPfS__param_1];
	ld.param.u64 	%rd1, [_Z21my_sample_device_codeifPfS__param_2];
	ld.param.u64 	%rd2, [_Z21my_sample_device_codeifPfS__param_3];
	mov.u32 	%r3, %ctaid.x;
	mov.u32 	%r4, %ntid.x;
	mov.u32 	%r5, %tid.x;
	mad.lo.s32 	%r1, %r3, %r4, %r5;
	setp.ge.s32 	%p1, %r1, %r2;
	@%p1 bra 	$L__BB0_2;
	cvta.to.global.u64 	%rd3, %rd1;
	cvta.to.global.u64 	%rd4, %rd2;
	mul.wide.s32 	%rd5, %r1, 4;
	add.s64 	%rd6, %rd3, %rd5;
	ld.global.f32 	%f2, [%rd6];
	add.s64 	%rd7, %rd4, %rd5;
	ld.global.f32 	%f3, [%rd7];
	fma.rn.f32 	%f4, %f1, %f2, %f3;
	st.global.f32 	[%rd7], %f4;
$L__BB0_2:
	ret;

}
	// .globl	_Z19gpu_calculate_errorPfS_S_ffi
.visible .entry _Z19gpu_calculate_errorPfS_S_ffi(
	.param .u64 .ptr .align 1 _Z19gpu_calculate_errorPfS_S_ffi_param_0,
	.param .u64 .ptr .align 1 _Z19gpu_calculate_errorPfS_S_ffi_param_1,
	.param .u64 .ptr .align 1 _Z19gpu_calculate_errorPfS_S_ffi_param_2,
	.param .f32 _Z19gpu_calculate_errorPfS_S_ffi_param_3,
	.param .f32 _Z19gpu_calculate_errorPfS_S_ffi_param_4,
	.param .u32 _Z19gpu_calculate_errorPfS_S_ffi_param_5
)
{
	.reg .pred 	%p<2>;
	.reg .b32 	%r<6>;
	.reg .b32 	%f<3>;
	.reg .b64 	%rd<8>;

	ld.param.u64 	%rd1, [_Z19gpu_calculate_errorPfS_S_ffi_param_1];
	ld.param.u64 	%rd2, [_Z19gpu_calculate_errorPfS_S_ffi_param_2];
	ld.param.u32 	%r2, [_Z19gpu_calculate_errorPfS_S_ffi_param_5];
	mov.u32 	%r3, %ctaid.x;
	mov.u32 	%r4, %ntid.x;
	mov.u32 	%r5, %tid.x;
	mad.lo.s32 	%r1, %r3, %r4, %r5;
	setp.ge.s32 	%p1, %r1, %r2;
	@%p1 bra 	$L__BB1_2;
	cvta.to.global.u64 	%rd3, %rd1;
	cvta.to.global.u64 	%rd4, %rd2;
	mul.wide.s32 	%rd5, %r1, 4;
	add.s64 	%rd6, %rd3, %rd5;
	ld.global.f32 	%f1, [%rd6];
	neg.f32 	%f2, %f1;
	add.s64 	%rd7, %rd4, %rd5;
	st.global.f32 	[%rd7], %f2;
$L__BB1_2:
	ret;

}
	// .globl	_Z16gpu_times_equalsPfS_i
.visible .entry _Z16gpu_times_equalsPfS_i(
	.param .u64 .ptr .align 1 _Z16gpu_times_equalsPfS_i_param_0,
	.param .u64 .ptr .align 1 _Z16gpu_times_equalsPfS_i_param_1,
	.param .u32 _Z16gpu_times_equalsPfS_i_param_2
)
{
	.reg .pred 	%p<2>;
	.reg .b32 	%r<6>;
	.reg .b32 	%f<4>;
	.reg .b64 	%rd<8>;

	ld.param.u64 	%rd1, [_Z16gpu_times_equalsPfS_i_param_0];
	ld.param.u64 	%rd2, [_Z16gpu_times_equalsPfS_i_param_1];
	ld.param.u32 	%r2, [_Z16gpu_times_equalsPfS_i_param_2];
	mov.u32 	%r3, %ctaid.x;
	mov.u32 	%r4, %ntid.x;
	mov.u32 	%r5, %tid.x;
	mad.lo.s32 	%r1, %r3, %r4, %r5;
	setp.ge.s32 	%p1, %r1, %r2;
	@%p1 bra 	$L__BB2_2;
	cvta.to.global.u64 	%rd3, %rd2;
	cvta.to.global.u64 	%rd4, %rd1;
	mul.wide.s32 	%rd5, %r1, 4;
	add.s64 	%rd6, %rd3, %rd5;
	ld.global.f32 	%f1, [%rd6];
	add.s64 	%rd7, %rd4, %rd5;
	ld.global.f32 	%f2, [%rd7];
	mul.f32 	%f3, %f1, %f2;
	st.global.f32 	[%rd7], %f3;
$L__BB2_2:
	ret;

}


// ===== COMPILED SASS (sm_100) =====

	.target	sm_100

	.elftype	@"ET_EXEC"


//--------------------- .note.nv.tkinfo           --------------------------
	.section	.note.nv.tkinfo,"",@"SHT_NOTE"
	.sectionflags	@"SHF_NOTE_NV_TKINFO"
	.tkinfo
        /*0018*/ 	.word	0x00000002
        /*0030*/ 	.string	""
        /*0030*/ 	.string	"ptxas"
        /*0030*/ 	.string	"Cuda compilation tools, release 13.0, V13.0.88"
        /*0030*/ 	.string	"Build cuda_13.0.r13.0/compiler.36424714_0"
        /*0030*/ 	.string	"-arch sm_100 -m 64 "



//--------------------- .note.nv.cuinfo           --------------------------
	.section	.note.nv.cuinfo,"",@"SHT_NOTE"
	.sectionflags	@"SHF_NOTE_NV_CUINFO"
        /*0018*/ 	.short	0x0002
        /*001a*/ 	.short	0x0064
        /*001c*/ 	.short	0x0082
	.zero		2


//--------------------- .nv.info                  --------------------------
	.section	.nv.info,"",@"SHT_CUDA_INFO"
	.align	4


	//----- nvinfo : EIATTR_REGCOUNT
	.align		4
        /*0000*/ 	.byte	0x04, 0x2f
        /*0002*/ 	.short	(.L_1 - .L_0)
	.align		4
.L_0:
        /*0004*/ 	.word	index@(_Z21my_sample_device_codeifPfS_)
        /*0008*/ 	.word	0x0000000a


	//----- nvinfo : EIATTR_FRAME_SIZE
	.align		4
.L_1:
        /*000c*/ 	.byte	0x04, 0x11
        /*000e*/ 	.short	(.L_3 - .L_2)
	.align		4
.L_2:
        /*0010*/ 	.word	index@(_Z21my_sample_device_codeifPfS_)
        /*0014*/ 	.word	0x00000000


	//----- nvinfo : EIATTR_REGCOUNT
	.align		4
.L_3:
        /*0018*/ 	.byte	0x04, 0x2f
        /*001a*/ 	.short	(.L_5 - .L_4)
	.align		4
.L_4:
        /*001c*/ 	.word	index@(_Z19gpu_calculate_errorPfS_S_ffi)
        /*0020*/ 	.word	0x0000000a


	//----- nvinfo : EIATTR_FRAME_SIZE
	.align		4
.L_5:
        /*0024*/ 	.byte	0x04, 0x11
        /*0026*/ 	.short	(.L_7 - .L_6)
	.align		4
.L_6:
        /*0028*/ 	.word	index@(_Z19gpu_calculate_errorPfS_S_ffi)
        /*002c*/ 	.word	0x00000000


	//----- nvinfo : EIATTR_REGCOUNT
	.align		4
.L_7:
        /*0030*/ 	.byte	0x04, 0x2f
        /*0032*/ 	.short	(.L_9 - .L_8)
	.align		4
.L_8:
        /*0034*/ 	.word	index@(_Z16gpu_times_equalsPfS_i)
        /*0038*/ 	.word	0x0000000a


	//----- nvinfo : EIATTR_FRAME_SIZE
	.align		4
.L_9:
        /*003c*/ 	.byte	0x04, 0x11
        /*003e*/ 	.short	(.L_11 - .L_10)
	.align		4
.L_10:
        /*0040*/ 	.word	index@(_Z16gpu_times_equalsPfS_i)
        /*0044*/ 	.word	0x00000000


	//----- nvinfo : EIATTR_MIN_STACK_SIZE
	.align		4
.L_11:
        /*0048*/ 	.byte	0x04, 0x12
        /*004a*/ 	.short	(.L_13 - .L_12)
	.align		4
.L_12:
        /*004c*/ 	.word	index@(_Z16gpu_times_equalsPfS_i)
        /*0050*/ 	.word	0x00000000


	//----- nvinfo : EIATTR_MIN_STACK_SIZE
	.align		4
.L_13:
        /*0054*/ 	.byte	0x04, 0x12
        /*0056*/ 	.short	(.L_15 - .L_14)
	.align		4
.L_14:
        /*0058*/ 	.word	index@(_Z19gpu_calculate_errorPfS_S_ffi)
        /*005c*/ 	.word	0x00000000


	//----- nvinfo : EIATTR_MIN_STACK_SIZE
	.align		4
.L_15:
        /*0060*/ 	.byte	0x04, 0x12
        /*0062*/ 	.short	(.L_17 - .L_16)
	.align		4
.L_16:
        /*0064*/ 	.word	index@(_Z21my_sample_device_codeifPfS_)
        /*0068*/ 	.word	0x00000000
.L_17:


//--------------------- .nv.compat                --------------------------
	.section	.nv.compat,"",@"SHT_CUDA_COMPAT_INFO"
	.align	4
        /*0000*/ 	.byte	0x02, 0x09, 0x00, 0x00, 0x02, 0x02, 0x01, 0x00, 0x02, 0x05, 0x05, 0x00, 0x03, 0x07, 0x01, 0x01
        /*0010*/ 	.byte	0x02, 0x03, 0x00, 0x00, 0x02, 0x06, 0x01, 0x00, 0x04, 0x0b, 0x08, 0x00, 0x09, 0x00, 0x00, 0x00
        /*0020*/ 	.byte	0x00, 0x00, 0x00, 0x00


//--------------------- .nv.info._Z16gpu_times_equalsPfS_i --------------------------
	.section	.nv.info._Z16gpu_times_equalsPfS_i,"",@"SHT_CUDA_INFO"
	.sectionflags	@""
	.align	4


	//----- nvinfo : EIATTR_CUDA_API_VERSION
	.align		4
        /*0000*/ 	.byte	0x04, 0x37
        /*0002*/ 	.short	(.L_19 - .L_18)
.L_18:
        /*0004*/ 	.word	0x00000082


	//----- nvinfo : EIATTR_KPARAM_INFO
	.align		4
.L_19:
        /*0008*/ 	.byte	0x04, 0x17
        /*000a*/ 	.short	(.L_21 - .L_20)
.L_20:
        /*000c*/ 	.word	0x00000000
        /*0010*/ 	.short	0x0002
        /*0012*/ 	.short	0x0010
        /*0014*/ 	.byte	0x00, 0xf0, 0x11, 0x00


	//----- nvinfo : EIATTR_KPARAM_INFO
	.align		4
.L_21:
        /*0018*/ 	.byte	0x04, 0x17
        /*001a*/ 	.short	(.L_23 - .L_22)
.L_22:
        /*001c*/ 	.word	0x00000000
        /*0020*/ 	.short	0x0001
        /*0022*/ 	.short	0x0008
        /*0024*/ 	.byte	0x00, 0xf5, 0x21, 0x00


	//----- nvinfo : EIATTR_KPARAM_INFO
	.align		4
.L_23:
        /*0028*/ 	.byte	0x04, 0x17
        /*002a*/ 	.short	(.L_25 - .L_24)
.L_24:
        /*002c*/ 	.word	0x00000000
        /*0030*/ 	.short	0x0000
        /*0032*/ 	.short	0x0000
        /*0034*/ 	.byte	0x00, 0xf5, 0x21, 0x00


	//----- nvinfo : EIATTR_SPARSE_MMA_MASK
	.align		4
.L_25:
        /*0038*/ 	.byte	0x03, 0x50
        /*003a*/ 	.short	0x0000


	//----- nvinfo : EIATTR_MAXREG_COUNT
	.align		4
        /*003c*/ 	.byte	0x03, 0x1b
        /*003e*/ 	.short	0x00ff


	//----- nvinfo : EIATTR_MERCURY_ISA_VERSION
	.align		4
        /*0040*/ 	.byte	0x03, 0x5f
        /*0042*/ 	.short	0x0101


	//----- nvinfo : EIATTR_VRC_CTA_INIT_COUNT
	.align		4
        /*0044*/ 	.byte	0x02, 0x4a
	.zero		1
	.zero		1


	//----- nvinfo : EIATTR_EXIT_INSTR_OFFSETS
	.align		4
        /*0048*/ 	.byte	0x04, 0x1c
        /*004a*/ 	.short	(.L_27 - .L_26)


	//   ....[0]....
.L_26:
        /*004c*/ 	.word	0x00000070


	//   ....[1]....
        /*0050*/ 	.word	0x00000110


	//----- nvinfo : EIATTR_CBANK_PARAM_SIZE
	.align		4
.L_27:
        /*0054*/ 	.byte	0x03, 0x19
        /*0056*/ 	.short	0x0014


	//----- nvinfo : EIATTR_PARAM_CBANK
	.align		4
        /*0058*/ 	.byte	0x04, 0x0a
        /*005a*/ 	.short	(.L_29 - .L_28)
	.align		4
.L_28:
        /*005c*/ 	.word	index@(.nv.constant0._Z16gpu_times_equalsPfS_i)
        /*0060*/ 	.short	0x0380
        /*0062*/ 	.short	0x0014


	//----- nvinfo : EIATTR_SW_WAR
	.align		4
.L_29:
        /*0064*/ 	.byte	0x04, 0x36
        /*0066*/ 	.short	(.L_31 - .L_30)
.L_30:
        /*0068*/ 	.word	0x00000008
.L_31:


//--------------------- .nv.info._Z19gpu_calculate_errorPfS_S_ffi --------------------------
	.section	.nv.info._Z19gpu_calculate_errorPfS_S_ffi,"",@"SHT_CUDA_INFO"
	.sectionflags	@""
	.align	4


	//----- nvinfo : EIATTR_CUDA_API_VERSION
	.align		4
        /*0000*/ 	.byte	0x04, 0x37
        /*0002*/ 	.short	(.L_33 - .L_32)
.L_32:
        /*0004*/ 	.word	0x00000082


	//----- nvinfo : EIATTR_KPARAM_INFO
	.align		4
.L_33:
        /*0008*/ 	.byte	0x04, 0x17
        /*000a*/ 	.short	(.L_35 - .L_34)
.L_34:
        /*000c*/ 	.word	0x00000000
        /*0010*/ 	.short	0x0005
        /*0012*/ 	.short	0x0020
        /*0014*/ 	.byte	0x00, 0xf0, 0x11, 0x00


	//----- nvinfo : EIATTR_KPARAM_INFO
	.align		4
.L_35:
        /*0018*/ 	.byte	0x04, 0x17
        /*001a*/ 	.short	(.L_37 - .L_36)
.L_36:
        /*001c*/ 	.word	0x00000000
        /*0020*/ 	.short	0x0004
        /*0022*/ 	.short	0x001c
        /*0024*/ 	.byte	0x00, 0xf0, 0x11, 0x00


	//----- nvinfo : EIATTR_KPARAM_INFO
	.align		4
.L_37:
        /*0028*/ 	.byte	0x04, 0x17
        /*002a*/ 	.short	(.L_39 - .L_38)
.L_38:
        /*002c*/ 	.word	0x00000000
        /*0030*/ 	.short	0x0003
        /*0032*/ 	.short	0x0018
        /*0034*/ 	.byte	0x00, 0xf0, 0x11, 0x00


	//----- nvinfo : EIATTR_KPARAM_INFO
	.align		4
.L_39:
        /*0038*/ 	.byte	0x04, 0x17
        /*003a*/ 	.short	(.L_41 - .L_40)
.L_40:
        /*003c*/ 	.word	0x00000000
        /*0040*/ 	.short	0x0002
        /*0042*/ 	.short	0x0010
        /*0044*/ 	.byte	0x00, 0xf5, 0x21, 0x00


	//----- nvinfo : EIATTR_KPARAM_INFO
	.align		4
.L_41:
        /*0048*/ 	.byte	0x04, 0x17
        /*004a*/ 	.short	(.L_43 - .L_42)
.L_42:
        /*004c*/ 	.word	0x00000000
        /*0050*/ 	.short	0x0001
        /*0052*/ 	.short	0x0008
        /*0054*/ 	.byte	0x00, 0xf5, 0x21, 0x00


	//----- nvinfo : EIATTR_KPARAM_INFO
	.align		4
.L_43:
        /*0058*/ 	.byte	0x04, 0x17
        /*005a*/ 	.short	(.L_45 - .L_44)
.L_44:
        /*005c*/ 	.word	0x00000000
        /*0060*/ 	.short	0x0000
        /*0062*/ 	.short	0x0000
        /*0064*/ 	.byte	0x00, 0xf5, 0x21, 0x00


	//----- nvinfo : EIATTR_SPARSE_MMA_MASK
	.align		4
.L_45:
        /*0068*/ 	.byte	0x03, 0x50
        /*006a*/ 	.short	0x0000


	//----- nvinfo : EIATTR_MAXREG_COUNT
	.align		4
        /*006c*/ 	.byte	0x03, 0x1b
        /*006e*/ 	.short	0x00ff


	//----- nvinfo : EIATTR_MERCURY_ISA_VERSION
	.align		4
        /*0070*/ 	.byte	0x03, 0x5f
        /*0072*/ 	.short	0x0101


	//----- nvinfo : EIATTR_VRC_CTA_INIT_COUNT
	.align		4
        /*0074*/ 	.byte	0x02, 0x4a
	.zero		1
	.zero		1


	//----- nvinfo : EIATTR_EXIT_INSTR_OFFSETS
	.align		4
        /*0078*/ 	.byte	0x04, 0x1c
        /*007a*/ 	.short	(.L_47 - .L_46)


	//   ....[0]....
.L_46:
        /*007c*/ 	.word	0x00000070


	//   ....[1]....
        /*0080*/ 	.word	0x00000100


	//----- nvinfo : EIATTR_CBANK_PARAM_SIZE
	.align		4
.L_47:
        /*0084*/ 	.byte	0x03, 0x19
        /*0086*/ 	.short	0x0024


	//----- nvinfo : EIATTR_PARAM_CBANK
	.align		4
        /*0088*/ 	.byte	0x04, 0x0a
        /*008a*/ 	.short	(.L_49 - .L_48)
	.align		4
.L_48:
        /*008c*/ 	.word	index@(.nv.constant0._Z19gpu_calculate_errorPfS_S_ffi)
        /*0090*/ 	.short	0x0380
        /*0092*/ 	.short	0x0024


	//----- nvinfo : EIATTR_SW_WAR
	.align		4
.L_49:
        /*0094*/ 	.byte	0x04, 0x36
        /*0096*/ 	.short	(.L_51 - .L_50)
.L_50:
        /*0098*/ 	.word	0x00000008
.L_51:


//--------------------- .nv.info._Z21my_sample_device_codeifPfS_ --------------------------
	.section	.nv.info._Z21my_sample_device_codeifPfS_,"",@"SHT_CUDA_INFO"
	.sectionflags	@""
	.align	4


	//----- nvinfo : EIATTR_CUDA_API_VERSION
	.align		4
        /*0000*/ 	.byte	0x04, 0x37
        /*0002*/ 	.short	(.L_53 - .L_52)
.L_52:
        /*0004*/ 	.word	0x00000082


	//----- nvinfo : EIATTR_KPARAM_INFO
	.align		4
.L_53:
        /*0008*/ 	.byte	0x04, 0x17
        /*000a*/ 	.short	(.L_55 - .L_54)
.L_54:
        /*000c*/ 	.word	0x00000000
        /*0010*/ 	.short	0x0003
        /*0012*/ 	.short	0x0010
        /*0014*/ 	.byte	0x00, 0xf5, 0x21, 0x00


	//----- nvinfo : EIATTR_KPARAM_INFO
	.align		4
.L_55:
        /*0018*/ 	.byte	0x04, 0x17
        /*001a*/ 	.short	(.L_57 - .L_56)
.L_56:
        /*001c*/ 	.word	0x00000000
        /*0020*/ 	.short	0x0002
        /*0022*/ 	.short	0x0008
        /*0024*/ 	.byte	0x00, 0xf5, 0x21, 0x00


	//----- nvinfo : EIATTR_KPARAM_INFO
	.align		4
.L_57:
        /*0028*/ 	.byte	0x04, 0x17
        /*002a*/ 	.short	(.L_59 - .L_58)
.L_58:
        /*002c*/ 	.word	0x00000000
        /*0030*/ 	.short	0x0001
        /*0032*/ 	.short	0x0004
        /*0034*/ 	.byte	0x00, 0xf0, 0x11, 0x00


	//----- nvinfo : EIATTR_KPARAM_INFO
	.align		4
.L_59:
        /*0038*/ 	.byte	0x04, 0x17
        /*003a*/ 	.short	(.L_61 - .L_60)
.L_60:
        /*003c*/ 	.word	0x00000000
        /*0040*/ 	.short	0x0000
        /*0042*/ 	.short	0x0000
        /*0044*/ 	.byte	0x00, 0xf0, 0x11, 0x00


	//----- nvinfo : EIATTR_SPARSE_MMA_MASK
	.align		4
.L_61:
        /*0048*/ 	.byte	0x03, 0x50
        /*004a*/ 	.short	0x0000


	//----- nvinfo : EIATTR_MAXREG_COUNT
	.align		4
        /*004c*/ 	.byte	0x03, 0x1b
        /*004e*/ 	.short	0x00ff


	//----- nvinfo : EIATTR_MERCURY_ISA_VERSION
	.align		4
        /*0050*/ 	.byte	0x03, 0x5f
        /*0052*/ 	.short	0x0101


	//----- nvinfo : EIATTR_VRC_CTA_INIT_COUNT
	.align		4
        /*0054*/ 	.byte	0x02, 0x4a
	.zero		1
	.zero		1


	//----- nvinfo : EIATTR_EXIT_INSTR_OFFSETS
	.align		4
        /*0058*/ 	.byte	0x04, 0x1c
        /*005a*/ 	.short	(.L_63 - .L_62)


	//   ....[0]....
.L_62:
        /*005c*/ 	.word	0x00000070


	//   ....[1]....
        /*0060*/ 	.word	0x00000120


	//----- nvinfo : EIATTR_CBANK_PARAM_SIZE
	.align		4
.L_63:
        /*0064*/ 	.byte	0x03, 0x19
        /*0066*/ 	.short	0x0018


	//----- nvinfo : EIATTR_PARAM_CBANK
	.align		4
        /*0068*/ 	.byte	0x04, 0x0a
        /*006a*/ 	.short	(.L_65 - .L_64)
	.align		4
.L_64:
        /*006c*/ 	.word	index@(.nv.constant0._Z21my_sample_device_codeifPfS_)
        /*0070*/ 	.short	0x0380
        /*0072*/ 	.short	0x0018


	//----- nvinfo : EIATTR_SW_WAR
	.align		4
.L_65:
        /*0074*/ 	.byte	0x04, 0x36
        /*0076*/ 	.short	(.L_67 - .L_66)
.L_66:
        /*0078*/ 	.word	0x00000008
.L_67:


//--------------------- .nv.callgraph             --------------------------
	.section	.nv.callgraph,"",@"SHT_CUDA_CALLGRAPH"
	.align	4
	.sectionentsize	8
	.align		4
        /*0000*/ 	.word	0x00000000
	.align		4
        /*0004*/ 	.word	0xffffffff
	.align		4
        /*0008*/ 	.word	0x00000000
	.align		4
        /*000c*/ 	.word	0xfffffffe
	.align		4
        /*0010*/ 	.word	0x00000000
	.align		4
        /*0014*/ 	.word	0xfffffffd
	.align		4
        /*0018*/ 	.word	0x00000000
	.align		4
        /*001c*/ 	.word	0xfffffffc


//--------------------- .text._Z16gpu_times_equalsPfS_i --------------------------
	.section	.text._Z16gpu_times_equalsPfS_i,"ax",@progbits
	.align	128
        .global         _Z16gpu_times_equalsPfS_i
        .type           _Z16gpu_times_equalsPfS_i,@function
        .size           _Z16gpu_times_equalsPfS_i,(.L_x_3 - _Z16gpu_times_equalsPfS_i)
        .other          _Z16gpu_times_equalsPfS_i,@"STO_CUDA_ENTRY STV_DEFAULT"
_Z16gpu_times_equalsPfS_i:
.text._Z16gpu_times_equalsPfS_i:
[----:B------:R-:W-:Y:S01]  /*0000*/  LDC R1, c[0x0][0x37c] ;  /* 0x0000df00ff017b82 */ /* 0x000fe20000000800 */
[----:B------:R-:W0:Y:S07]  /*0010*/  S2R R0, SR_TID.X ;  /* 0x0000000000007919 */ /* 0x000e2e0000002100 */
[----:B------:R-:W0:Y:S01]  /*0020*/  S2UR UR4, SR_CTAID.X ;  /* 0x00000000000479c3 */ /* 0x000e220000002500 */
[----:B------:R-:W1:Y:S07]  /*0030*/  LDCU UR5, c[0x0][0x390] ;  /* 0x00007200ff0577ac */ /* 0x000e6e0008000800 */
[----:B------:R-:W0:Y:S02]  /*0040*/  LDC R7, c[0x0][0x360] ;  /* 0x0000d800ff077b82 */ /* 0x000e240000000800 */
[----:B0-----:R-:W-:-:S05]  /*0050*/  IMAD R7, R7, UR4, R0 ;  /* 0x0000000407077c24 */ /* 0x001fca000f8e0200 */
[----:B-1----:R-:W-:-:S13]  /*0060*/  ISETP.GE.AND P0, PT, R7, UR5, PT ;  /* 0x0000000507007c0c */ /* 0x002fda000bf06270 */
[----:B------:R-:W-:Y:S05]  /*0070*/  @P0 EXIT ;  /* 0x000000000000094d */ /* 0x000fea0003800000 */
[----:B------:R-:W0:Y:S01]  /*0080*/  LDC.64 R2, c[0x0][0x388] ;  /* 0x0000e200ff027b82 */ /* 0x000e220000000a00 */
[----:B------:R-:W1:Y:S07]  /*0090*/  LDCU.64 UR4, c[0x0][0x358] ;  /* 0x00006b00ff0477ac */ /* 0x000e6e0008000a00 */
[----:B------:R-:W2:Y:S01]  /*00a0*/  LDC.64 R4, c[0x0][0x380] ;  /* 0x0000e000ff047b82 */ /* 0x000ea20000000a00 */
[----:B0-----:R-:W-:-:S06]  /*00b0*/  IMAD.WIDE R2, R7, 0x4, R2 ;  /* 0x0000000407027825 */ /* 0x001fcc00078e0202 */
[----:B-1----:R-:W3:Y:S01]  /*00c0*/  LDG.E R2, desc[UR4][R2.64] ;  /* 0x0000000402027981 */ /* 0x002ee2000c1e1900 */
[----:B--2---:R-:W-:-:S05]  /*00d0*/  IMAD.WIDE R4, R7, 0x4, R4 ;  /* 0x0000000407047825 */ /* 0x004fca00078e0204 */
[----:B------:R-:W3:Y:S02]  /*00e0*/  LDG.E R7, desc[UR4][R4.64] ;  /* 0x0000000404077981 */ /* 0x000ee4000c1e1900 */
[----:B---3--:R-:W-:-:S05]  /*00f0*/  FMUL R7, R2, R7 ;  /* 0x0000000702077220 */ /* 0x008fca0000400000 */
[----:B------:R-:W-:Y:S01]  /*0100*/  STG.E desc[UR4][R4.64], R7 ;  /* 0x0000000704007986 */ /* 0x000fe2000c101904 */
[----:B------:R-:W-:Y:S05]  /*0110*/  EXIT ;  /* 0x000000000000794d */ /* 0x000fea0003800000 */
.L_x_0:
[----:B------:R-:W-:-:S00]  /*0120*/  BRA `(.L_x_0) ;  /* 0xfffffffc00fc7947 */ /* 0x000fc0000383ffff */
[----:B------:R-:W-:-:S00]  /*0130*/  NOP ;  /* 0x0000000000007918 */ /* 0x000fc00000000000 */
        /* <DEDUP_REMOVED lines=12> */
.L_x_3:


//--------------------- .text._Z19gpu_calculate_errorPfS_S_ffi --------------------------
	.section	.text._Z19gpu_calculate_errorPfS_S_ffi,"ax",@progbits
	.align	128
        .global         _Z19gpu_calculate_errorPfS_S_ffi
        .type           _Z19gpu_calculate_errorPfS_S_ffi,@function
        .size           _Z19gpu_calculate_errorPfS_S_ffi,(.L_x_4 - _Z19gpu_calculate_errorPfS_S_ffi)
        .other          _Z19gpu_calculate_errorPfS_S_ffi,@"STO_CUDA_ENTRY STV_DEFAULT"
_Z19gpu_calculate_errorPfS_S_ffi:
.text._Z19gpu_calculate_errorPfS_S_ffi:
        /* <DEDUP_REMOVED lines=13> */
[----:B--2---:R-:W-:-:S04]  /*00d0*/  IMAD.WIDE R4, R7, 0x4, R4 ;  /* 0x0000000407047825 */ /* 0x004fc800078e0204 */
[----:B---3--:R-:W-:-:S05]  /*00e0*/  FADD R7, -R2, -RZ ;  /* 0x800000ff02077221 */ /* 0x008fca0000000100 */
[----:B------:R-:W-:Y:S01]  /*00f0*/  STG.E desc[UR4][R4.64], R7 ;  /* 0x0000000704007986 */ /* 0x000fe2000c101904 */
[----:B------:R-:W-:Y:S05]  /*0100*/  EXIT ;  /* 0x000000000000794d */ /* 0x000fea0003800000 */
.L_x_1:
        /* <DEDUP_REMOVED lines=15> */
.L_x_4:


//--------------------- .text._Z21my_sample_device_codeifPfS_ --------------------------
	.section	.text._Z21my_sample_device_codeifPfS_,"ax",@progbits
	.align	128
        .global         _Z21my_sample_device_codeifPfS_
        .type           _Z21my_sample_device_codeifPfS_,@function
        .size           _Z21my_sample_device_codeifPfS_,(.L_x_5 - _Z21my_sample_device_codeifPfS_)
        .other          _Z21my_sample_device_codeifPfS_,@"STO_CUDA_ENTRY STV_DEFAULT"
_Z21my_sample_device_codeifPfS_:
.text._Z21my_sample_device_codeifPfS_:
        /* <DEDUP_REMOVED lines=9> */
[----:B------:R-:W1:Y:S01]  /*0090*/  LDCU.64 UR4, c[0x0][0x358] ;  /* 0x00006b00ff0477ac */ /* 0x000e620008000a00 */
[----:B------:R-:W2:Y:S06]  /*00a0*/  LDCU UR6, c[0x0][0x384] ;  /* 0x00007080ff0677ac */ /* 0x000eac0008000800 */
[----:B------:R-:W3:Y:S01]  /*00b0*/  LDC.64 R4, c[0x0][0x390] ;  /* 0x0000e400ff047b82 */ /* 0x000ee20000000a00 */
[----:B0-----:R-:W-:-:S06]  /*00c0*/  IMAD.WIDE R2, R7, 0x4, R2 ;  /* 0x0000000407027825 */ /* 0x001fcc00078e0202 */
[----:B-1----:R-:W2:Y:S01]  /*00d0*/  LDG.E R2, desc[UR4][R2.64] ;  /* 0x0000000402027981 */ /* 0x002ea2000c1e1900 */
[----:B---3--:R-:W-:-:S05]  /*00e0*/  IMAD.WIDE R4, R7, 0x4, R4 ;  /* 0x0000000407047825 */ /* 0x008fca00078e0204 */
[----:B------:R-:W2:Y:S02]  /*00f0*/  LDG.E R7, desc[UR4][R4.64] ;  /* 0x0000000404077981 */ /* 0x000ea4000c1e1900 */
[----:B--2---:R-:W-:-:S05]  /*0100*/  FFMA R7, R2, UR6, R7 ;  /* 0x0000000602077c23 */ /* 0x004fca0008000007 */
[----:B------:R-:W-:Y:S01]  /*0110*/  STG.E desc[UR4][R4.64], R7 ;  /* 0x0000000704007986 */ /* 0x000fe2000c101904 */
[----:B------:R-:W-:Y:S05]  /*0120*/  EXIT ;  /* 0x000000000000794d */ /* 0x000fea0003800000 */
.L_x_2:
        /* <DEDUP_REMOVED lines=13> */
.L_x_5:


//--------------------- .nv.shared.reserved.0     --------------------------
	.section	.nv.shared.reserved.0,"aw",@nobits
	.weak		__nv_reservedSMEM_offset_0_alias
	.size		__nv_reservedSMEM_offset_0_alias, 0, 64
	.other		__nv_reservedSMEM_offset_0_alias,@"STO_CUDA_RESERVED_SHARED STV_DEFAULT"
__nv_reservedSMEM_offset_0_alias:
	.zero		0
	.zero		64


//--------------------- .nv.constant0._Z16gpu_times_equalsPfS_i --------------------------
	.section	.nv.constant0._Z16gpu_times_equalsPfS_i,"a",@progbits
	.sectionflags	@""
	.align	4
.nv.constant0._Z16gpu_times_equalsPfS_i:
	.zero		916


//--------------------- .nv.constant0._Z19gpu_calculate_errorPfS_S_ffi --------------------------
	.section	.nv.constant0._Z19gpu_calculate_errorPfS_S_ffi,"a",@progbits
	.sectionflags	@""
	.align	4
.nv.constant0._Z19gpu_calculate_errorPfS_S_ffi:
	.zero		932


//--------------------- .nv.constant0._Z21my_sample_device_codeifPfS_ --------------------------
	.section	.nv.constant0._Z21my_sample_device_codeifPfS_,"a",@progbits
	.sectionflags	@""
	.align	4
.nv.constant0._Z21my_sample_device_codeifPfS_:
	.zero		920


//--------------------- SYMBOLS --------------------------

	.type		.nv.reservedSmem.offset0,@object
	.size		.nv.reservedSmem.offset0,0x4
